//
// Generated by NVIDIA NVVM Compiler
//
// Compiler Build ID: CL-36424714
// Cuda compilation tools, release 13.0, V13.0.88
// Based on NVVM 20.0.0
//

.version 9.0
.target sm_100
.address_size 64

	// .globl	_Z20scalarMultiplicationPffS_i

.visible .entry _Z20scalarMultiplicationPffS_i(
	.param .u64 .ptr .align 1 _Z20scalarMultiplicationPffS_i_param_0,
	.param .f32 _Z20scalarMultiplicationPffS_i_param_1,
	.param .u64 .ptr .align 1 _Z20scalarMultiplicationPffS_i_param_2,
	.param .u32 _Z20scalarMultiplicationPffS_i_param_3
)
{
	.reg .pred 	%p<2>;
	.reg .b32 	%r<6>;
	.reg .b32 	%f<4>;
	.reg .b64 	%rd<8>;

	ld.param.u64 	%rd1, [_Z20scalarMultiplicationPffS_i_param_0];
	ld.param.f32 	%f1, [_Z20scalarMultiplicationPffS_i_param_1];
	ld.param.u64 	%rd2, [_Z20scalarMultiplicationPffS_i_param_2];
	ld.param.u32 	%r2, [_Z20scalarMultiplicationPffS_i_param_3];
	mov.u32 	%r3, %ctaid.x;
	mov.u32 	%r4, %ntid.x;
	mov.u32 	%r5, %tid.x;
	mad.lo.s32 	%r1, %r3, %r4, %r5;
	setp.ge.s32 	%p1, %r1, %r2;
	@%p1 bra 	$L__BB0_2;
	cvta.to.global.u64 	%rd3, %rd1;
	cvta.to.global.u64 	%rd4, %rd2;
	mul.wide.s32 	%rd5, %r1, 4;
	add.s64 	%rd6, %rd3, %rd5;
	ld.global.f32 	%f2, [%rd6];
	mul.f32 	%f3, %f1, %f2;
	add.s64 	%rd7, %rd4, %rd5;
	st.global.f32 	[%rd7], %f3;
$L__BB0_2:
	ret;

}


// ===== COMPILED SASS (sm_100) =====

	.target	sm_100

	.elftype	@"ET_EXEC"


//--------------------- .note.nv.tkinfo           --------------------------
	.section	.note.nv.tkinfo,"",@"SHT_NOTE"
	.sectionflags	@"SHF_NOTE_NV_TKINFO"
	.tkinfo
        /*0018*/ 	.word	0x00000002
        /*0030*/ 	.string	""
        /*0030*/ 	.string	"ptxas"
        /*0030*/ 	.string	"Cuda compilation tools, release 13.0, V13.0.88"
        /*0030*/ 	.string	"Build cuda_13.0.r13.0/compiler.36424714_0"
        /*0030*/ 	.string	"-arch sm_100 -m 64 "



//--------------------- .note.nv.cuinfo           --------------------------
	.section	.note.nv.cuinfo,"",@"SHT_NOTE"
	.sectionflags	@"SHF_NOTE_NV_CUINFO"
        /*0018*/ 	.short	0x0002
        /*001a*/ 	.short	0x0064
        /*001c*/ 	.short	0x0082
	.zero		2


//--------------------- .nv.info                  --------------------------
	.section	.nv.info,"",@"SHT_CUDA_INFO"
	.align	4


	//----- nvinfo : EIATTR_REGCOUNT
	.align		4
        /*0000*/ 	.byte	0x04, 0x2f
        /*0002*/ 	.short	(.L_1 - .L_0)
	.align		4
.L_0:
        /*0004*/ 	.word	index@(_Z20scalarMultiplicationPffS_i)
        /*0008*/ 	.word	0x0000000a


	//----- nvinfo : EIATTR_FRAME_SIZE
	.align		4
.L_1:
        /*000c*/ 	.byte	0x04, 0x11
        /*000e*/ 	.short	(.L_3 - .L_2)
	.align		4
.L_2:
        /*0010*/ 	.word	index@(_Z20scalarMultiplicationPffS_i)
        /*0014*/ 	.word	0x00000000


	//----- nvinfo : EIATTR_MIN_STACK_SIZE
	.align		4
.L_3:
        /*0018*/ 	.byte	0x04, 0x12
        /*001a*/ 	.short	(.L_5 - .L_4)
	.align		4
.L_4:
        /*001c*/ 	.word	index@(_Z20scalarMultiplicationPffS_i)
        /*0020*/ 	.word	0x00000000
.L_5:


//--------------------- .nv.compat                --------------------------
	.section	.nv.compat,"",@"SHT_CUDA_COMPAT_INFO"
	.align	4
        /*0000*/ 	.byte	0x02, 0x09, 0x00, 0x00, 0x02, 0x02, 0x01, 0x00, 0x02, 0x05, 0x05, 0x00, 0x03, 0x07, 0x01, 0x01
        /*0010*/ 	.byte	0x02, 0x03, 0x00, 0x00, 0x02, 0x06, 0x01, 0x00, 0x04, 0x0b, 0x08, 0x00, 0x09, 0x00, 0x00, 0x00
        /*0020*/ 	.byte	0x00, 0x00, 0x00, 0x00


//--------------------- .nv.info._Z20scalarMultiplicationPffS_i --------------------------
	.section	.nv.info._Z20scalarMultiplicationPffS_i,"",@"SHT_CUDA_INFO"
	.sectionflags	@""
	.align	4


	//----- nvinfo : EIATTR_CUDA_API_VERSION
	.align		4
        /*0000*/ 	.byte	0x04, 0x37
        /*0002*/ 	.short	(.L_7 - .L_6)
.L_6:
        /*0004*/ 	.word	0x00000082


	//----- nvinfo : EIATTR_KPARAM_INFO
	.align		4
.L_7:
        /*0008*/ 	.byte	0x04, 0x17
        /*000a*/ 	.short	(.L_9 - .L_8)
.L_8:
        /*000c*/ 	.word	0x00000000
        /*0010*/ 	.short	0x0003
        /*0012*/ 	.short	0x0018
        /*0014*/ 	.byte	0x00, 0xf0, 0x11, 0x00


	//----- nvinfo : EIATTR_KPARAM_INFO
	.align		4
.L_9:
        /*0018*/ 	.byte	0x04, 0x17
        /*001a*/ 	.short	(.L_11 - .L_10)
.L_10:
        /*001c*/ 	.word	0x00000000
        /*0020*/ 	.short	0x0002
        /*0022*/ 	.short	0x0010
        /*0024*/ 	.byte	0x00, 0xf5, 0x21, 0x00


	//----- nvinfo : EIATTR_KPARAM_INFO
	.align		4
.L_11:
        /*0028*/ 	.byte	0x04, 0x17
        /*002a*/ 	.short	(.L_13 - .L_12)
.L_12:
        /*002c*/ 	.word	0x00000000
        /*0030*/ 	.short	0x0001
        /*0032*/ 	.short	0x0008
        /*0034*/ 	.byte	0x00, 0xf0, 0x11, 0x00


	//----- nvinfo : EIATTR_KPARAM_INFO
	.align		4
.L_13:
        /*0038*/ 	.byte	0x04, 0x17
        /*003a*/ 	.short	(.L_15 - .L_14)
.L_14:
        /*003c*/ 	.word	0x00000000
        /*0040*/ 	.short	0x0000
        /*0042*/ 	.short	0x0000
        /*0044*/ 	.byte	0x00, 0xf5, 0x21, 0x00


	//----- nvinfo : EIATTR_SPARSE_MMA_MASK
	.align		4
.L_15:
        /*0048*/ 	.byte	0x03, 0x50
        /*004a*/ 	.short	0x0000


	//----- nvinfo : EIATTR_MAXREG_COUNT
	.align		4
        /*004c*/ 	.byte	0x03, 0x1b
        /*004e*/ 	.short	0x00ff


	//----- nvinfo : EIATTR_MERCURY_ISA_VERSION
	.align		4
        /*0050*/ 	.byte	0x03, 0x5f
        /*0052*/ 	.short	0x0101


	//----- nvinfo : EIATTR_VRC_CTA_INIT_COUNT
	.align		4
        /*0054*/ 	.byte	0x02, 0x4a
	.zero		1
	.zero		1


	//----- nvinfo : EIATTR_EXIT_INSTR_OFFSETS
	.align		4
        /*0058*/ 	.byte	0x04, 0x1c
        /*005a*/ 	.short	(.L_17 - .L_16)


	//   ....[0]....
.L_16:
        /*005c*/ 	.word	0x00000070


	//   ....[1]....
        /*0060*/ 	.word	0x00000110


	//----- nvinfo : EIATTR_CBANK_PARAM_SIZE
	.align		4
.L_17:
        /*0064*/ 	.byte	0x03, 0x19
        /*0066*/ 	.short	0x001c


	//----- nvinfo : EIATTR_PARAM_CBANK
	.align		4
        /*0068*/ 	.byte	0x04, 0x0a
        /*006a*/ 	.short	(.L_19 - .L_18)
	.align		4
.L_18:
        /*006c*/ 	.word	index@(.nv.constant0._Z20scalarMultiplicationPffS_i)
        /*0070*/ 	.short	0x0380
        /*0072*/ 	.short	0x001c


	//----- nvinfo : EIATTR_SW_WAR
	.align		4
.L_19:
        /*0074*/ 	.byte	0x04, 0x36
        /*0076*/ 	.short	(.L_21 - .L_20)
.L_20:
        /*0078*/ 	.word	0x00000008
.L_21:


//--------------------- .nv.callgraph             --------------------------
	.section	.nv.callgraph,"",@"SHT_CUDA_CALLGRAPH"
	.align	4
	.sectionentsize	8
	.align		4
        /*0000*/ 	.word	0x00000000
	.align		4
        /*0004*/ 	.word	0xffffffff
	.align		4
        /*0008*/ 	.word	0x00000000
	.align		4
        /*000c*/ 	.word	0xfffffffe
	.align		4
        /*0010*/ 	.word	0x00000000
	.align		4
        /*0014*/ 	.word	0xfffffffd
	.align		4
        /*0018*/ 	.word	0x00000000
	.align		4
        /*001c*/ 	.word	0xfffffffc


//--------------------- .text._Z20scalarMultiplicationPffS_i --------------------------
	.section	.text._Z20scalarMultiplicationPffS_i,"ax",@progbits
	.align	128
        .global         _Z20scalarMultiplicationPffS_i
        .type           _Z20scalarMultiplicationPffS_i,@function
        .size           _Z20scalarMultiplicationPffS_i,(.L_x_1 - _Z20scalarMultiplicationPffS_i)
        .other          _Z20scalarMultiplicationPffS_i,@"STO_CUDA_ENTRY STV_DEFAULT"
_Z20scalarMultiplicationPffS_i:
.text._Z20scalarMultiplicationPffS_i:
[----:B------:R-:W-:Y:S01]  /*0000*/  LDC R1, c[0x0][0x37c] ;  /* 0x0000df00ff017b82 */ /* 0x000fe20000000800 */
[----:B------:R-:W0:Y:S07]  /*0010*/  S2R R0, SR_TID.X ;  /* 0x0000000000007919 */ /* 0x000e2e0000002100 */
[----:B------:R-:W0:Y:S01]  /*0020*/  S2UR UR4, SR_CTAID.X ;  /* 0x00000000000479c3 */ /* 0x000e220000002500 */
[----:B------:R-:W1:Y:S07]  /*0030*/  LDCU UR5, c[0x0][0x398] ;  /* 0x00007300ff0577ac */ /* 0x000e6e0008000800 */
[----:B------:R-:W0:Y:S02]  /*0040*/  LDC R7, c[0x0][0x360] ;  /* 0x0000d800ff077b82 */ /* 0x000e240000000800 */
[----:B0-----:R-:W-:-:S05]  /*0050*/  IMAD R7, R7, UR4, R0 ;  /* 0x0000000407077c24 */ /* 0x001fca000f8e0200 */
[----:B-1----:R-:W-:-:S13]  /*0060*/  ISETP.GE.AND P0, PT, R7, UR5, PT ;  /* 0x0000000507007c0c */ /* 0x002fda000bf06270 */
[----:B------:R-:W-:Y:S05]  /*0070*/  @P0 EXIT ;  /* 0x000000000000094d */ /* 0x000fea0003800000 */
[----:B------:R-:W0:Y:S01]  /*0080*/  LDC.64 R2, c[0x0][0x380] ;  /* 0x0000e000ff027b82 */ /* 0x000e220000000a00 */
[----:B------:R-:W1:Y:S01]  /*0090*/  LDCU.64 UR4, c[0x0][0x358] ;  /* 0x00006b00ff0477ac */ /* 0x000e620008000a00 */
[----:B------:R-:W2:Y:S06]  /*00a0*/  LDCU UR6, c[0x0][0x388] ;  /* 0x00007100ff0677ac */ /* 0x000eac0008000800 */
[----:B------:R-:W3:Y:S01]  /*00b0*/  LDC.64 R4, c[0x0][0x390] ;  /* 0x0000e400ff047b82 */ /* 0x000ee20000000a00 */
[----:B0-----:R-:W-:-:S06]  /*00c0*/  IMAD.WIDE R2, R7, 0x4, R2 ;  /* 0x0000000407027825 */ /* 0x001fcc00078e0202 */
[----:B-1----:R-:W2:Y:S01]  /*00d0*/  LDG.E R2, desc[UR4][R2.64] ;  /* 0x0000000402027981 */ /* 0x002ea2000c1e1900 */
[----:B---3--:R-:W-:-:S04]  /*00e0*/  IMAD.WIDE R4, R7, 0x4, R4 ;  /* 0x0000000407047825 */ /* 0x008fc800078e0204 */
[----:B--2---:R-:W-:-:S05]  /*00f0*/  FMUL R7, R2, UR6 ;  /* 0x0000000602077c20 */ /* 0x004fca0008400000 */
[----:B------:R-:W-:Y:S01]  /*0100*/  STG.E desc[UR4][R4.64], R7 ;  /* 0x0000000704007986 */ /* 0x000fe2000c101904 */
[----:B------:R-:W-:Y:S05]  /*0110*/  EXIT ;  /* 0x000000000000794d */ /* 0x000fea0003800000 */
.L_x_0:
[----:B------:R-:W-:-:S00]  /*0120*/  BRA `(.L_x_0) ;  /* 0xfffffffc00fc7947 */ /* 0x000fc0000383ffff */
[----:B------:R-:W-:-:S00]  /*0130*/  NOP ;  /* 0x0000000000007918 */ /* 0x000fc00000000000 */
        /* <DEDUP_REMOVED lines=12> */
.L_x_1:


//--------------------- .nv.shared.reserved.0     --------------------------
	.section	.nv.shared.reserved.0,"aw",@nobits
	.weak		__nv_reservedSMEM_offset_0_alias
	.size		__nv_reservedSMEM_offset_0_alias, 0, 64
	.other		__nv_reservedSMEM_offset_0_alias,@"STO_CUDA_RESERVED_SHARED STV_DEFAULT"
__nv_reservedSMEM_offset_0_alias:
	.zero		0
	.zero		64


//--------------------- .nv.constant0._Z20scalarMultiplicationPffS_i --------------------------
	.section	.nv.constant0._Z20scalarMultiplicationPffS_i,"a",@progbits
	.sectionflags	@""
	.align	4
.nv.constant0._Z20scalarMultiplicationPffS_i:
	.zero		924


//--------------------- SYMBOLS --------------------------

	.type		.nv.reservedSmem.offset0,@object
	.size		.nv.reservedSmem.offset0,0x4
